	.headerflags	@"EF_CUDA_TEXMODE_UNIFIED EF_CUDA_64BIT_ADDRESS EF_CUDA_SM89 EF_CUDA_VIRTUAL_SM(EF_CUDA_SM89)"
	.elftype	@"ET_EXEC"


//--------------------- .nv.info                  --------------------------
	.section	.nv.info,"",@"SHT_CUDA_INFO"
	.align	4


	//----- nvinfo : EIATTR_REGCOUNT
	.align		4
        /*0000*/ 	.byte	0x04, 0x2f
        /*0002*/ 	.short	(.L_1 - .L_0)
	.align		4
.L_0:
        /*0004*/ 	.word	index@(triton_poi_fused_arange_copy_select_slice_zeros_0)
        /*0008*/ 	.word	0x0000000c


	//----- nvinfo : EIATTR_FRAME_SIZE
	.align		4
.L_1:
        /*000c*/ 	.byte	0x04, 0x11
        /*000e*/ 	.short	(.L_3 - .L_2)
	.align		4
.L_2:
        /*0010*/ 	.word	index@(triton_poi_fused_arange_copy_select_slice_zeros_0)
        /*0014*/ 	.word	0x00000000


	//----- nvinfo : EIATTR_MIN_STACK_SIZE
	.align		4
.L_3:
        /*0018*/ 	.byte	0x04, 0x12
        /*001a*/ 	.short	(.L_5 - .L_4)
	.align		4
.L_4:
        /*001c*/ 	.word	index@(triton_poi_fused_arange_copy_select_slice_zeros_0)
        /*0020*/ 	.word	0x00000000
.L_5:


//--------------------- .nv.info.triton_poi_fused_arange_copy_select_slice_zeros_0 --------------------------
	.section	.nv.info.triton_poi_fused_arange_copy_select_slice_zeros_0,"",@"SHT_CUDA_INFO"
	.sectionflags	@""
	.align	4


	//----- nvinfo : EIATTR_CUDA_API_VERSION
	.align		4
        /*0000*/ 	.byte	0x04, 0x37
        /*0002*/ 	.short	(.L_7 - .L_6)
.L_6:
        /*0004*/ 	.word	0x00000080


	//----- nvinfo : EIATTR_PARAM_CBANK
	.align		4
.L_7:
        /*0008*/ 	.byte	0x04, 0x0a
        /*000a*/ 	.short	(.L_9 - .L_8)
	.align		4
.L_8:
        /*000c*/ 	.word	index@(.nv.constant0.triton_poi_fused_arange_copy_select_slice_zeros_0)
        /*0010*/ 	.short	0x0160
        /*0012*/ 	.short	0x0020


	//----- nvinfo : EIATTR_CBANK_PARAM_SIZE
	.align		4
.L_9:
        /*0014*/ 	.byte	0x03, 0x19
        /*0016*/ 	.short	0x0020


	//----- nvinfo : EIATTR_KPARAM_INFO
	.align		4
        /*0018*/ 	.byte	0x04, 0x17
        /*001a*/ 	.short	(.L_11 - .L_10)
.L_10:
        /*001c*/ 	.word	0x00000000
        /*0020*/ 	.short	0x0003
        /*0022*/ 	.short	0x0018
        /*0024*/ 	.byte	0x00, 0xf4, 0x21, 0x00


	//----- nvinfo : EIATTR_KPARAM_INFO
	.align		4
.L_11:
        /*0028*/ 	.byte	0x04, 0x17
        /*002a*/ 	.short	(.L_13 - .L_12)
.L_12:
        /*002c*/ 	.word	0x00000000
        /*0030*/ 	.short	0x0002
        /*0032*/ 	.short	0x0010
        /*0034*/ 	.byte	0x00, 0xf0, 0x11, 0x00


	//----- nvinfo : EIATTR_KPARAM_INFO
	.align		4
.L_13:
        /*0038*/ 	.byte	0x04, 0x17
        /*003a*/ 	.short	(.L_15 - .L_14)
.L_14:
        /*003c*/ 	.word	0x00000000
        /*0040*/ 	.short	0x0001
        /*0042*/ 	.short	0x0008
        /*0044*/ 	.byte	0x00, 0xf4, 0x21, 0x00


	//----- nvinfo : EIATTR_KPARAM_INFO
	.align		4
.L_15:
        /*0048*/ 	.byte	0x04, 0x17
        /*004a*/ 	.short	(.L_17 - .L_16)
.L_16:
        /*004c*/ 	.word	0x00000000
        /*0050*/ 	.short	0x0000
        /*0052*/ 	.short	0x0000
        /*0054*/ 	.byte	0x00, 0xf4, 0x21, 0x00


	//----- nvinfo : EIATTR_MAXREG_COUNT
	.align		4
.L_17:
        /*0058*/ 	.byte	0x03, 0x1b
        /*005a*/ 	.short	0x00ff


	//----- nvinfo : EIATTR_EXIT_INSTR_OFFSETS
	.align		4
        /*005c*/ 	.byte	0x04, 0x1c
        /*005e*/ 	.short	(.L_19 - .L_18)


	//   ....[0]....
.L_18:
        /*0060*/ 	.word	0x00000190


	//   ....[1]....
        /*0064*/ 	.word	0x000001b0


	//----- nvinfo : EIATTR_REQNTID
	.align		4
.L_19:
        /*0068*/ 	.byte	0x04, 0x10
        /*006a*/ 	.short	(.L_21 - .L_20)
.L_20:
        /*006c*/ 	.word	0x00000080
        /*0070*/ 	.word	0x00000001
        /*0074*/ 	.word	0x00000001
.L_21:


//--------------------- .nv.callgraph             --------------------------
	.section	.nv.callgraph,"",@"SHT_CUDA_CALLGRAPH"
	.align	4
	.sectionentsize	8
	.align		4
        /*0000*/ 	.word	0x00000000
	.align		4
        /*0004*/ 	.word	0xffffffff
	.align		4
        /*0008*/ 	.word	0x00000000
	.align		4
        /*000c*/ 	.word	0xfffffffe
	.align		4
        /*0010*/ 	.word	0x00000000
	.align		4
        /*0014*/ 	.word	0xfffffffd
	.align		4
        /*0018*/ 	.word	0x00000000
	.align		4
        /*001c*/ 	.word	0xfffffffc


//--------------------- .nv.rel.action            --------------------------
	.section	.nv.rel.action,"",@"SHT_CUDA_RELOCINFO"
	.align	8
	.sectionentsize	8
        /*0000*/ 	.byte	0x73, 0x00, 0x00, 0x00, 0x00, 0x00, 0x00, 0x00, 0x00, 0x00, 0x00, 0x11, 0x25, 0x00, 0x05, 0x36


//--------------------- .nv.constant0.triton_poi_fused_arange_copy_select_slice_zeros_0 --------------------------
	.section	.nv.constant0.triton_poi_fused_arange_copy_select_slice_zeros_0,"a",@progbits
	.sectionflags	@""
	.align	4
.nv.constant0.triton_poi_fused_arange_copy_select_slice_zeros_0:
	.zero		384


//--------------------- .text.triton_poi_fused_arange_copy_select_slice_zeros_0 --------------------------
	.section	.text.triton_poi_fused_arange_copy_select_slice_zeros_0,"ax",@progbits
	.sectioninfo	@"SHI_REGISTERS=12"
	.align	128
        .global         triton_poi_fused_arange_copy_select_slice_zeros_0
        .type           triton_poi_fused_arange_copy_select_slice_zeros_0,@function
        .size           triton_poi_fused_arange_copy_select_slice_zeros_0,(.L_x_1 - triton_poi_fused_arange_copy_select_slice_zeros_0)
        .other          triton_poi_fused_arange_copy_select_slice_zeros_0,@"STO_CUDA_ENTRY STV_DEFAULT"
triton_poi_fused_arange_copy_select_slice_zeros_0:
.text.triton_poi_fused_arange_copy_select_slice_zeros_0:
[----:B------:R-:W-:Y:S02]  /*0000*/  IMAD.MOV.U32 R1, RZ, RZ, c[0x0][0x28] ;  /* 0x00000a00ff017624 */ /* 0x000fe400078e00ff */
[----:B------:R-:W0:Y:S01]  /*0010*/  S2R R0, SR_TID.X ;  /* 0x0000000000007919 */ /* 0x000e220000002100 */
[----:B------:R-:W-:Y:S01]  /*0020*/  IMAD.MOV.U32 R9, RZ, RZ, RZ ;  /* 0x000000ffff097224 */ /* 0x000fe200078e00ff */
[----:B------:R-:W-:Y:S02]  /*0030*/  ULDC.64 UR4, c[0x0][0x118] ;  /* 0x0000460000047ab9 */ /* 0x000fe40000000a00 */
[----:B------:R-:W1:Y:S01]  /*0040*/  S2R R3, SR_CTAID.X ;  /* 0x0000000000037919 */ /* 0x000e620000002500 */
[----:B0-----:R-:W-:-:S05]  /*0050*/  LOP3.LUT R0, R0, 0x7f, RZ, 0xc0, !PT ;  /* 0x0000007f00007812 */ /* 0x001fca00078ec0ff */
[----:B-1----:R-:W-:-:S04]  /*0060*/  IMAD R0, R3, 0x80, R0 ;  /* 0x0000008003007824 */ /* 0x002fc800078e0200 */
[----:B------:R-:W-:-:S05]  /*0070*/  IMAD.HI R2, R0, 0x55555556, RZ ;  /* 0x5555555600027827 */ /* 0x000fca00078e02ff */
[----:B------:R-:W-:-:S05]  /*0080*/  LEA.HI R3, R2, R2, RZ, 0x1 ;  /* 0x0000000202037211 */ /* 0x000fca00078f08ff */
[C---:B------:R-:W-:Y:S02]  /*0090*/  IMAD R2, R3.reuse, -0x3, R0 ;  /* 0xfffffffd03027824 */ /* 0x040fe400078e0200 */
[----:B------:R-:W-:-:S03]  /*00a0*/  IMAD.SHL.U32 R5, R3, 0x2, RZ ;  /* 0x0000000203057824 */ /* 0x000fc600078e00ff */
[C---:B------:R-:W-:Y:S02]  /*00b0*/  ISETP.GT.AND P0, PT, R2.reuse, RZ, PT ;  /* 0x000000ff0200720c */ /* 0x040fe40003f04270 */
[----:B------:R-:W-:Y:S02]  /*00c0*/  SHF.R.S32.HI R4, RZ, 0x1f, R2 ;  /* 0x0000001fff047819 */ /* 0x000fe40000011402 */
[----:B------:R-:W-:Y:S02]  /*00d0*/  IADD3 R6, P2, R2, R5, RZ ;  /* 0x0000000502067210 */ /* 0x000fe40007f5e0ff */
[----:B------:R-:W-:Y:S02]  /*00e0*/  ISETP.LT.AND P1, PT, R0, 0xc0, P0 ;  /* 0x000000c00000780c */ /* 0x000fe40000721270 */
[----:B------:R-:W-:Y:S02]  /*00f0*/  LEA.HI.X.SX32 R5, R5, R4, 0x1, P2 ;  /* 0x0000000405057211 */ /* 0x000fe400010f0eff */
[----:B------:R-:W-:-:S04]  /*0100*/  LEA R4, P2, R6, c[0x0][0x160], 0x2 ;  /* 0x0000580006047a11 */ /* 0x000fc800078410ff */
[----:B------:R-:W-:-:S05]  /*0110*/  LEA.HI.X R5, R6, c[0x0][0x164], R5, 0x2, P2 ;  /* 0x0000590006057a11 */ /* 0x000fca00010f1405 */
[----:B------:R0:W2:Y:S01]  /*0120*/  @P1 LDG.E R9, [R4.64+-0x4] ;  /* 0xfffffc0404091981 */ /* 0x0000a2000c1e1900 */
[----:B------:R-:W-:Y:S01]  /*0130*/  ISETP.GE.AND P2, PT, R0, 0xc0, PT ;  /* 0x000000c00000780c */ /* 0x000fe20003f46270 */
[----:B------:R-:W-:Y:S01]  /*0140*/  IMAD.MOV.U32 R7, RZ, RZ, 0x4 ;  /* 0x00000004ff077424 */ /* 0x000fe200078e00ff */
[----:B------:R-:W-:Y:S02]  /*0150*/  ISETP.NE.AND P1, PT, R2, RZ, PT ;  /* 0x000000ff0200720c */ /* 0x000fe40003f25270 */
[----:B------:R-:W-:Y:S01]  /*0160*/  I2FP.F32.S32 R6, R3 ;  /* 0x0000000300067245 */ /* 0x000fe20000201400 */
[----:B------:R-:W-:-:S03]  /*0170*/  IMAD.WIDE R2, R0, R7, c[0x0][0x168] ;  /* 0x00005a0000027625 */ /* 0x000fc600078e0207 */
[----:B--2---:R-:W-:-:S05]  /*0180*/  @!P0 SEL R9, R6, RZ, !P1 ;  /* 0x000000ff06098207 */ /* 0x004fca0004800000 */
[----:B------:R-:W-:Y:S05]  /*0190*/  @P2 EXIT ;  /* 0x000000000000294d */ /* 0x000fea0003800000 */
[----:B0-----:R-:W-:Y:S01]  /*01a0*/  STG.E [R2.64], R9 ;  /* 0x0000000902007986 */ /* 0x001fe2000c101904 */
[----:B------:R-:W-:Y:S05]  /*01b0*/  EXIT ;  /* 0x000000000000794d */ /* 0x000fea0003800000 */
.L_x_0:
[----:B------:R-:W-:-:S00]  /*01c0*/  BRA `(.L_x_0) ;  /* 0xfffffff000007947 */ /* 0x000fc0000383ffff */
[----:B------:R-:W-:-:S00]  /*01d0*/  NOP ;  /* 0x0000000000007918 */ /* 0x000fc00000000000 */
        /* <DEDUP_REMOVED lines=10> */
.L_x_1:
